	.headerflags	@"EF_CUDA_TEXMODE_UNIFIED EF_CUDA_64BIT_ADDRESS EF_CUDA_ACCELERATORS EF_CUDA_SM90 EF_CUDA_VIRTUAL_SM(EF_CUDA_SM90)"
	.elftype	@"ET_EXEC"


//--------------------- .nv.info                  --------------------------
	.section	.nv.info,"",@"SHT_CUDA_INFO"
	.align	4


	//----- nvinfo : EIATTR_REGCOUNT
	.align		4
        /*0000*/ 	.byte	0x04, 0x2f
        /*0002*/ 	.short	(.L_6 - .L_5)
	.align		4
.L_5:
        /*0004*/ 	.word	index@(triton_poi_fused_convolution_max_unpool2d_16)
        /*0008*/ 	.word	0x00000020


	//----- nvinfo : EIATTR_MIN_STACK_SIZE
	.align		4
.L_6:
        /*000c*/ 	.byte	0x04, 0x12
        /*000e*/ 	.short	(.L_8 - .L_7)
	.align		4
.L_7:
        /*0010*/ 	.word	index@(triton_poi_fused_convolution_max_unpool2d_16)
        /*0014*/ 	.word	0x00000000


	//----- nvinfo : EIATTR_FRAME_SIZE
	.align		4
.L_8:
        /*0018*/ 	.byte	0x04, 0x11
        /*001a*/ 	.short	(.L_10 - .L_9)
	.align		4
.L_9:
        /*001c*/ 	.word	index@(triton_poi_fused_convolution_max_unpool2d_16)
        /*0020*/ 	.word	0x00000000


	//----- nvinfo : EIATTR_MIN_STACK_SIZE
	.align		4
.L_10:
        /*0024*/ 	.byte	0x04, 0x12
        /*0026*/ 	.short	(.L_12 - .L_11)
	.align		4
.L_11:
        /*0028*/ 	.word	index@(triton_poi_fused_convolution_max_unpool2d_16)
        /*002c*/ 	.word	0x00000000
.L_12:


//--------------------- .nv.info.triton_poi_fused_convolution_max_unpool2d_16 --------------------------
	.section	.nv.info.triton_poi_fused_convolution_max_unpool2d_16,"",@"SHT_CUDA_INFO"
	.sectionflags	@""
	.align	4


	//----- nvinfo : EIATTR_CUDA_API_VERSION
	.align		4
        /*0000*/ 	.byte	0x04, 0x37
        /*0002*/ 	.short	(.L_14 - .L_13)
.L_13:
        /*0004*/ 	.word	0x0000007c


	//----- nvinfo : EIATTR_KPARAM_INFO
	.align		4
.L_14:
        /*0008*/ 	.byte	0x04, 0x17
        /*000a*/ 	.short	(.L_16 - .L_15)
.L_15:
        /*000c*/ 	.word	0x00000000
        /*0010*/ 	.short	0x0008
        /*0012*/ 	.short	0x0040
        /*0014*/ 	.byte	0x00, 0xf0, 0x11, 0x00


	//----- nvinfo : EIATTR_KPARAM_INFO
	.align		4
.L_16:
        /*0018*/ 	.byte	0x04, 0x17
        /*001a*/ 	.short	(.L_18 - .L_17)
.L_17:
        /*001c*/ 	.word	0x00000000
        /*0020*/ 	.short	0x0007
        /*0022*/ 	.short	0x0038
        /*0024*/ 	.byte	0x00, 0xf4, 0x21, 0x00


	//----- nvinfo : EIATTR_KPARAM_INFO
	.align		4
.L_18:
        /*0028*/ 	.byte	0x04, 0x17
        /*002a*/ 	.short	(.L_20 - .L_19)
.L_19:
        /*002c*/ 	.word	0x00000000
        /*0030*/ 	.short	0x0006
        /*0032*/ 	.short	0x0030
        /*0034*/ 	.byte	0x00, 0xf4, 0x21, 0x00


	//----- nvinfo : EIATTR_KPARAM_INFO
	.align		4
.L_20:
        /*0038*/ 	.byte	0x04, 0x17
        /*003a*/ 	.short	(.L_22 - .L_21)
.L_21:
        /*003c*/ 	.word	0x00000000
        /*0040*/ 	.short	0x0005
        /*0042*/ 	.short	0x0028
        /*0044*/ 	.byte	0x00, 0xf4, 0x21, 0x00


	//----- nvinfo : EIATTR_KPARAM_INFO
	.align		4
.L_22:
        /*0048*/ 	.byte	0x04, 0x17
        /*004a*/ 	.short	(.L_24 - .L_23)
.L_23:
        /*004c*/ 	.word	0x00000000
        /*0050*/ 	.short	0x0004
        /*0052*/ 	.short	0x0020
        /*0054*/ 	.byte	0x00, 0xf4, 0x21, 0x00


	//----- nvinfo : EIATTR_KPARAM_INFO
	.align		4
.L_24:
        /*0058*/ 	.byte	0x04, 0x17
        /*005a*/ 	.short	(.L_26 - .L_25)
.L_25:
        /*005c*/ 	.word	0x00000000
        /*0060*/ 	.short	0x0003
        /*0062*/ 	.short	0x0018
        /*0064*/ 	.byte	0x00, 0xf4, 0x21, 0x00


	//----- nvinfo : EIATTR_KPARAM_INFO
	.align		4
.L_26:
        /*0068*/ 	.byte	0x04, 0x17
        /*006a*/ 	.short	(.L_28 - .L_27)
.L_27:
        /*006c*/ 	.word	0x00000000
        /*0070*/ 	.short	0x0002
        /*0072*/ 	.short	0x0010
        /*0074*/ 	.byte	0x00, 0xf4, 0x21, 0x00


	//----- nvinfo : EIATTR_KPARAM_INFO
	.align		4
.L_28:
        /*0078*/ 	.byte	0x04, 0x17
        /*007a*/ 	.short	(.L_30 - .L_29)
.L_29:
        /*007c*/ 	.word	0x00000000
        /*0080*/ 	.short	0x0001
        /*0082*/ 	.short	0x0008
        /*0084*/ 	.byte	0x00, 0xf4, 0x21, 0x00


	//----- nvinfo : EIATTR_KPARAM_INFO
	.align		4
.L_30:
        /*0088*/ 	.byte	0x04, 0x17
        /*008a*/ 	.short	(.L_32 - .L_31)
.L_31:
        /*008c*/ 	.word	0x00000000
        /*0090*/ 	.short	0x0000
        /*0092*/ 	.short	0x0000
        /*0094*/ 	.byte	0x00, 0xf4, 0x21, 0x00


	//----- nvinfo : EIATTR_SPARSE_MMA_MASK
	.align		4
.L_32:
        /*0098*/ 	.byte	0x03, 0x50
        /*009a*/ 	.short	0x0000


	//----- nvinfo : EIATTR_MAXREG_COUNT
	.align		4
        /*009c*/ 	.byte	0x03, 0x1b
        /*009e*/ 	.short	0x00ff


	//----- nvinfo : EIATTR_EXTERNS
	.align		4
        /*00a0*/ 	.byte	0x04, 0x0f
        /*00a2*/ 	.short	(.L_34 - .L_33)


	//   ....[0]....
	.align		4
.L_33:
        /*00a4*/ 	.word	index@(__assertfail)


	//----- nvinfo : EIATTR_SYSCALL_OFFSETS
	.align		4
.L_34:
        /*00a8*/ 	.byte	0x04, 0x46
        /*00aa*/ 	.short	(.L_36 - .L_35)


	//   ....[0]....
.L_35:
        /*00ac*/ 	.word	0x00000460


	//----- nvinfo : EIATTR_EXIT_INSTR_OFFSETS
	.align		4
.L_36:
        /*00b0*/ 	.byte	0x04, 0x1c
        /*00b2*/ 	.short	(.L_38 - .L_37)


	//   ....[0]....
.L_37:
        /*00b4*/ 	.word	0x000007b0


	//----- nvinfo : EIATTR_REQNTID
	.align		4
.L_38:
        /*00b8*/ 	.byte	0x04, 0x10
        /*00ba*/ 	.short	(.L_40 - .L_39)
.L_39:
        /*00bc*/ 	.word	0x00000080
        /*00c0*/ 	.word	0x00000001
        /*00c4*/ 	.word	0x00000001


	//----- nvinfo : EIATTR_CRS_STACK_SIZE
	.align		4
.L_40:
        /*00c8*/ 	.byte	0x04, 0x1e
        /*00ca*/ 	.short	(.L_42 - .L_41)
.L_41:
        /*00cc*/ 	.word	0x00000000


	//----- nvinfo : EIATTR_CBANK_PARAM_SIZE
	.align		4
.L_42:
        /*00d0*/ 	.byte	0x03, 0x19
        /*00d2*/ 	.short	0x0044


	//----- nvinfo : EIATTR_PARAM_CBANK
	.align		4
        /*00d4*/ 	.byte	0x04, 0x0a
        /*00d6*/ 	.short	(.L_44 - .L_43)
	.align		4
.L_43:
        /*00d8*/ 	.word	index@(.nv.constant0.triton_poi_fused_convolution_max_unpool2d_16)
        /*00dc*/ 	.short	0x0210
        /*00de*/ 	.short	0x0044


	//----- nvinfo : EIATTR_SW_WAR
	.align		4
.L_44:
        /*00e0*/ 	.byte	0x04, 0x36
        /*00e2*/ 	.short	(.L_46 - .L_45)
.L_45:
        /*00e4*/ 	.word	0x00000008
.L_46:


//--------------------- .nv.callgraph             --------------------------
	.section	.nv.callgraph,"",@"SHT_CUDA_CALLGRAPH"
	.align	4
	.sectionentsize	8
	.align		4
        /*0000*/ 	.word	0x00000000
	.align		4
        /*0004*/ 	.word	0xffffffff
	.align		4
        /*0008*/ 	.word	index@(triton_poi_fused_convolution_max_unpool2d_16)
	.align		4
        /*000c*/ 	.word	index@(__assertfail)
	.align		4
        /*0010*/ 	.word	0x00000000
	.align		4
        /*0014*/ 	.word	0xfffffffe
	.align		4
        /*0018*/ 	.word	0x00000000
	.align		4
        /*001c*/ 	.word	0xfffffffd
	.align		4
        /*0020*/ 	.word	0x00000000
	.align		4
        /*0024*/ 	.word	0xfffffffc


//--------------------- .nv.constant4             --------------------------
	.section	.nv.constant4,"a",@progbits
	.align	8
	.align		8
.nv.constant4:
        /*0000*/ 	.dword	__assertfail
	.align		8
        /*0008*/ 	.dword	assertFunc_0
	.align		8
        /*0010*/ 	.dword	assertFile_0
	.align		8
        /*0018*/ 	.dword	assertMessage_0
	.align		8
        /*0020*/ 	.dword	_$_str
	.align		8
        /*0028*/ 	.dword	_$_str_$_2


//--------------------- .text.triton_poi_fused_convolution_max_unpool2d_16 --------------------------
	.section	.text.triton_poi_fused_convolution_max_unpool2d_16,"ax",@progbits
	.sectionflags	@"SHF_BARRIERS=1"
	.align	128
        .global         triton_poi_fused_convolution_max_unpool2d_16
        .type           triton_poi_fused_convolution_max_unpool2d_16,@function
        .size           triton_poi_fused_convolution_max_unpool2d_16,(.L_x_2 - triton_poi_fused_convolution_max_unpool2d_16)
        .other          triton_poi_fused_convolution_max_unpool2d_16,@"STO_CUDA_ENTRY STV_DEFAULT"
triton_poi_fused_convolution_max_unpool2d_16:
.text.triton_poi_fused_convolution_max_unpool2d_16:
[----:B------:R-:W0:Y:S01]  /*0000*/  LDC R1, c[0x0][0x28] ;  /* 0x00000a00ff017b82 */ /* 0x000e220000000800 */
[----:B------:R-:W1:Y:S07]  /*0010*/  S2R R23, SR_TID.X ;  /* 0x0000000000177919 */ /* 0x000e6e0000002100 */
[----:B------:R-:W2:Y:S01]  /*0020*/  LDC.64 R4, c[0x0][0x220] ;  /* 0x00008800ff047b82 */ /* 0x000ea20000000a00 */
[----:B------:R-:W-:Y:S01]  /*0030*/  ULDC.64 UR4, c[0x0][0x208] ;  /* 0x0000820000047ab9 */ /* 0x000fe20000000a00 */
[----:B------:R-:W3:Y:S06]  /*0040*/  S2R R7, SR_CTAID.X ;  /* 0x0000000000077919 */ /* 0x000eec0000002500 */
[----:B------:R-:W4:Y:S08]  /*0050*/  LDC.64 R8, c[0x0][0x240] ;  /* 0x00009000ff087b82 */ /* 0x000f300000000a00 */
[----:B------:R-:W4:Y:S08]  /*0060*/  LDC.64 R20, c[0x0][0x228] ;  /* 0x00008a00ff147b82 */ /* 0x000f300000000a00 */
[----:B------:R-:W4:Y:S01]  /*0070*/  LDC.64 R12, c[0x0][0x230] ;  /* 0x00008c00ff0c7b82 */ /* 0x000f220000000a00 */
[----:B-1----:R-:W-:-:S07]  /*0080*/  IMAD.SHL.U32 R22, R23, 0x2, RZ ;  /* 0x0000000217167824 */ /* 0x002fce00078e00ff */
[----:B------:R-:W1:Y:S01]  /*0090*/  LDC.64 R10, c[0x0][0x238] ;  /* 0x00008e00ff0a7b82 */ /* 0x000e620000000a00 */
[----:B---3--:R-:W-:Y:S02]  /*00a0*/  SHF.R.S32.HI R0, RZ, 0x17, R7 ;  /* 0x00000017ff007819 */ /* 0x008fe40000011407 */
[----:B------:R-:W-:-:S05]  /*00b0*/  LOP3.LUT R22, R22, 0xfe, RZ, 0xc0, !PT ;  /* 0x000000fe16167812 */ /* 0x000fca00078ec0ff */
[----:B------:R-:W3:Y:S01]  /*00c0*/  LDC.64 R14, c[0x0][0x210] ;  /* 0x00008400ff0e7b82 */ /* 0x000ee20000000a00 */
[----:B------:R-:W-:-:S04]  /*00d0*/  IMAD R3, R7, 0x100, R22 ;  /* 0x0000010007037824 */ /* 0x000fc800078e0216 */
[----:B--2---:R-:W-:-:S03]  /*00e0*/  IMAD.WIDE R4, R3, 0x8, R4 ;  /* 0x0000000803047825 */ /* 0x004fc600078e0204 */
[----:B------:R-:W2:Y:S03]  /*00f0*/  LDC.64 R18, c[0x0][0x218] ;  /* 0x00008600ff127b82 */ /* 0x000ea60000000a00 */
[----:B------:R-:W2:Y:S01]  /*0100*/  LDG.E.128 R4, desc[UR4][R4.64] ;  /* 0x0000000404047981 */ /* 0x000ea2000c1e1d00 */
[----:B------:R-:W-:-:S04]  /*0110*/  SGXT R0, R0, 0x1 ;  /* 0x000000010000781a */ /* 0x000fc80000000200 */
[----:B------:R-:W-:-:S04]  /*0120*/  LEA.HI R2, R0, R3, RZ, 0x4 ;  /* 0x0000000300027211 */ /* 0x000fc800078f20ff */
[--C-:B------:R-:W-:Y:S02]  /*0130*/  SHF.R.S32.HI R0, RZ, 0x4, R2.reuse ;  /* 0x00000004ff007819 */ /* 0x100fe40000011402 */
[----:B------:R-:W-:-:S04]  /*0140*/  SHF.R.S32.HI R17, RZ, 0x1f, R2 ;  /* 0x0000001fff117819 */ /* 0x000fc80000011402 */
[----:B------:R-:W-:-:S04]  /*0150*/  LEA.HI R17, R17, R0, RZ, 0x9 ;  /* 0x0000000011117211 */ /* 0x000fc800078f48ff */
[----:B------:R-:W-:-:S05]  /*0160*/  LOP3.LUT R17, R17, 0xfffffe00, RZ, 0xc0, !PT ;  /* 0xfffffe0011117812 */ /* 0x000fca00078ec0ff */
[----:B------:R-:W-:Y:S02]  /*0170*/  IMAD.IADD R17, R0, 0x1, -R17 ;  /* 0x0000000100117824 */ /* 0x000fe400078e0a11 */
[----:B---3--:R-:W-:-:S04]  /*0180*/  IMAD.WIDE R14, R3, 0x4, R14 ;  /* 0x00000004030e7825 */ /* 0x008fc800078e020e */
[C---:B----4-:R-:W-:Y:S01]  /*0190*/  IMAD.WIDE R8, R17.reuse, 0x4, R8 ;  /* 0x0000000411087825 */ /* 0x050fe200078e0208 */
[----:B------:R-:W5:Y:S03]  /*01a0*/  LDG.E.64 R2, desc[UR4][R14.64] ;  /* 0x000000040e027981 */ /* 0x000f66000c1e1b00 */
[C---:B0-----:R-:W-:Y:S02]  /*01b0*/  IMAD.WIDE R20, R17.reuse, 0x4, R20 ;  /* 0x0000000411147825 */ /* 0x041fe400078e0214 */
[----:B------:R-:W5:Y:S02]  /*01c0*/  LDG.E.EL R9, desc[UR4][R8.64] ;  /* 0x0000000408097981 */ /* 0x000f64000c2e1900 */
[----:B------:R-:W-:-:S04]  /*01d0*/  IMAD.WIDE R12, R17, 0x4, R12 ;  /* 0x00000004110c7825 */ /* 0x000fc800078e020c */
[----:B-1----:R-:W-:-:S04]  /*01e0*/  IMAD.WIDE R10, R17, 0x4, R10 ;  /* 0x00000004110a7825 */ /* 0x002fc800078e020a */
[----:B--2---:R-:W-:Y:S01]  /*01f0*/  IMAD.WIDE R24, R17, 0x4, R18 ;  /* 0x0000000411187825 */ /* 0x004fe200078e0212 */
[----:B------:R-:W5:Y:S04]  /*0200*/  LDG.E.EL R16, desc[UR4][R10.64] ;  /* 0x000000040a107981 */ /* 0x000f68000c2e1900 */
[----:B------:R-:W5:Y:S04]  /*0210*/  LDG.E.EL R18, desc[UR4][R20.64] ;  /* 0x0000000414127981 */ /* 0x000f68000c2e1900 */
[----:B------:R-:W5:Y:S04]  /*0220*/  LDG.E.EL R17, desc[UR4][R12.64] ;  /* 0x000000040c117981 */ /* 0x000f68000c2e1900 */
[----:B------:R0:W5:Y:S02]  /*0230*/  LDG.E.EL R19, desc[UR4][R24.64] ;  /* 0x0000000418137981 */ /* 0x000164000c2e1900 */
[----:B0-----:R-:W-:-:S05]  /*0240*/  IMAD.SHL.U32 R25, R0, 0x40, RZ ;  /* 0x0000004000197824 */ /* 0x001fca00078e00ff */
[----:B------:R-:W-:Y:S02]  /*0250*/  SHF.R.S32.HI R27, RZ, 0x1f, R25 ;  /* 0x0000001fff1b7819 */ /* 0x000fe40000011419 */
[----:B------:R-:W-:Y:S02]  /*0260*/  IADD3 R0, P1, R6, R25, RZ ;  /* 0x0000001906007210 */ /* 0x000fe40007f3e0ff */
[----:B------:R-:W-:-:S03]  /*0270*/  IADD3 R29, P0, R4, R25, RZ ;  /* 0x00000019041d7210 */ /* 0x000fc60007f1e0ff */
[----:B------:R-:W-:Y:S01]  /*0280*/  IMAD.X R6, R7, 0x1, R27, P1 ;  /* 0x0000000107067824 */ /* 0x000fe200008e061b */
[----:B------:R-:W-:-:S04]  /*0290*/  IADD3.X R4, R5, R27, RZ, P0, !PT ;  /* 0x0000001b05047210 */ /* 0x000fc800007fe4ff */
[----:B------:R-:W-:Y:S02]  /*02a0*/  SHF.R.U32.HI R24, RZ, 0xe, R4 ;  /* 0x0000000eff187819 */ /* 0x000fe40000011604 */
[----:B------:R-:W-:Y:S02]  /*02b0*/  SHF.R.U32.HI R27, RZ, 0xe, R6 ;  /* 0x0000000eff1b7819 */ /* 0x000fe40000011606 */
[----:B------:R-:W-:Y:S02]  /*02c0*/  LOP3.LUT R24, R24, 0x20000, RZ, 0xc0, !PT ;  /* 0x0002000018187812 */ /* 0x000fe400078ec0ff */
[----:B------:R-:W-:Y:S02]  /*02d0*/  LOP3.LUT R27, R27, 0x20000, RZ, 0xc0, !PT ;  /* 0x000200001b1b7812 */ /* 0x000fe400078ec0ff */
[----:B------:R-:W-:Y:S02]  /*02e0*/  IADD3 R24, P0, R24, R29, RZ ;  /* 0x0000001d18187210 */ /* 0x000fe40007f1e0ff */
[----:B------:R-:W-:-:S03]  /*02f0*/  IADD3 R27, P1, R27, R0, RZ ;  /* 0x000000001b1b7210 */ /* 0x000fc60007f3e0ff */
[----:B------:R-:W-:Y:S01]  /*0300*/  IMAD.X R25, RZ, RZ, R4, P0 ;  /* 0x000000ffff197224 */ /* 0x000fe200000e0604 */
[----:B------:R-:W-:Y:S01]  /*0310*/  LOP3.LUT R4, R24, R27, RZ, 0xfc, !PT ;  /* 0x0000001b18047212 */ /* 0x000fe200078efcff */
[----:B------:R-:W-:-:S03]  /*0320*/  IMAD.X R0, RZ, RZ, R6, P1 ;  /* 0x000000ffff007224 */ /* 0x000fc600008e0606 */
[----:B------:R-:W-:Y:S02]  /*0330*/  ISETP.GE.U32.AND P0, PT, R4, 0x20000, PT ;  /* 0x000200000400780c */ /* 0x000fe40003f06070 */
[----:B------:R-:W-:-:S04]  /*0340*/  LOP3.LUT R4, R25, R0, RZ, 0xfc, !PT ;  /* 0x0000000019047212 */ /* 0x000fc800078efcff */
[----:B------:R-:W-:-:S13]  /*0350*/  ISETP.GE.U32.AND.EX P0, PT, R4, RZ, PT, P0 ;  /* 0x000000ff0400720c */ /* 0x000fda0003f06100 */
[----:B------:R-:W-:Y:S05]  /*0360*/  @!P0 BRA `(.L_x_0) ;  /* 0x0000000000408947 */ /* 0x000fea0003800000 */
[----:B------:R-:W-:Y:S01]  /*0370*/  MOV R28, 0x0 ;  /* 0x00000000001c7802 */ /* 0x000fe20000000f00 */
[----:B------:R-:W-:Y:S01]  /*0380*/  ULDC.64 UR6, c[0x4][0x18] ;  /* 0x0100060000067ab9 */ /* 0x000fe20000000a00 */
[----:B------:R-:W-:Y:S01]  /*0390*/  ULDC.64 UR8, c[0x4][0x8] ;  /* 0x0100020000087ab9 */ /* 0x000fe20000000a00 */
[----:B------:R-:W-:Y:S01]  /*03a0*/  MOV R4, UR6 ;  /* 0x0000000600047c02 */ /* 0x000fe20008000f00 */
[----:B------:R-:W-:Y:S01]  /*03b0*/  IMAD.U32 R5, RZ, RZ, UR7 ;  /* 0x00000007ff057e24 */ /* 0x000fe2000f8e00ff */
[----:B------:R-:W-:Y:S01]  /*03c0*/  ULDC.64 UR6, c[0x4][0x10] ;  /* 0x0100040000067ab9 */ /* 0x000fe20000000a00 */
[----:B------:R-:W0:Y:S01]  /*03d0*/  LDC.64 R28, c[0x4][R28] ;  /* 0x010000001c1c7b82 */ /* 0x000e220000000a00 */
[----:B------:R-:W-:Y:S01]  /*03e0*/  HFMA2.MMA R13, -RZ, RZ, 0, 0 ;  /* 0x00000000ff0d7435 */ /* 0x000fe200000001ff */
[----:B------:R-:W-:Y:S01]  /*03f0*/  IMAD.U32 R6, RZ, RZ, UR6 ;  /* 0x00000006ff067e24 */ /* 0x000fe2000f8e00ff */
[----:B------:R-:W-:Y:S01]  /*0400*/  MOV R10, UR8 ;  /* 0x00000008000a7c02 */ /* 0x000fe20008000f00 */
[----:B------:R-:W-:-:S08]  /*0410*/  IMAD.U32 R7, RZ, RZ, UR7 ;  /* 0x00000007ff077e24 */ /* 0x000fd0000f8e00ff */
[----:B------:R-:W-:Y:S01]  /*0420*/  LEPC R20, `(.L_x_0) ;  /* 0x000000004014794e */ /* 0x000fe20000000000 */
[----:B------:R-:W-:Y:S02]  /*0430*/  IMAD.U32 R11, RZ, RZ, UR9 ;  /* 0x00000009ff0b7e24 */ /* 0x000fe4000f8e00ff */
[----:B------:R-:W-:Y:S02]  /*0440*/  IMAD.MOV.U32 R8, RZ, RZ, 0x28 ;  /* 0x00000028ff087424 */ /* 0x000fe400078e00ff */
[----:B------:R-:W-:-:S07]  /*0450*/  IMAD.MOV.U32 R12, RZ, RZ, 0x1 ;  /* 0x00000001ff0c7424 */ /* 0x000fce00078e00ff */
[----:B0----5:R-:W-:Y:S05]  /*0460*/  CALL.ABS.NOINC R28 ;  /* 0x000000001c007343 */ /* 0x021fea0003c00000 */
.L_x_0:
[----:B-----5:R-:W-:Y:S01]  /*0470*/  FADD R17, R17, 9.9999997473787516356e-06 ;  /* 0x3727c5ac11117421 */ /* 0x020fe20000000000 */
[----:B------:R-:W0:Y:S01]  /*0480*/  S2R R11, SR_CgaCtaId ;  /* 0x00000000000b7919 */ /* 0x000e220000008800 */
[----:B------:R-:W-:Y:S02]  /*0490*/  IMAD.MOV.U32 R7, RZ, RZ, 0x3e800000 ;  /* 0x3e800000ff077424 */ /* 0x000fe400078e00ff */
[--C-:B------:R-:W-:Y:S01]  /*04a0*/  FADD R3, R3, R19.reuse ;  /* 0x0000001303037221 */ /* 0x100fe20000000000 */
[----:B------:R-:W1:Y:S01]  /*04b0*/  MUFU.SQRT R4, R17 ;  /* 0x0000001100047308 */ /* 0x000e620000002000 */
[----:B------:R-:W-:Y:S05]  /*04c0*/  WARPSYNC.ALL ;  /* 0x0000000000007948 */ /* 0x000fea0003800000 */
[----:B------:R-:W-:Y:S01]  /*04d0*/  BAR.SYNC.DEFER_BLOCKING 0x0 ;  /* 0x0000000000007b1d */ /* 0x000fe20000010000 */
[----:B------:R-:W-:Y:S01]  /*04e0*/  FADD R2, R2, R19 ;  /* 0x0000001302027221 */ /* 0x000fe20000000000 */
[----:B------:R-:W-:Y:S01]  /*04f0*/  FADD R5, -R18, R3 ;  /* 0x0000000312057221 */ /* 0x000fe20000000100 */
[----:B------:R-:W-:-:S02]  /*0500*/  MOV R8, 0x400 ;  /* 0x0000040000087802 */ /* 0x000fc40000000f00 */
[----:B------:R-:W-:Y:S01]  /*0510*/  FADD R18, -R18, R2 ;  /* 0x0000000212127221 */ /* 0x000fe20000000100 */
[----:B------:R-:W-:Y:S01]  /*0520*/  ULDC.64 UR6, c[0x0][0x248] ;  /* 0x0000920000067ab9 */ /* 0x000fe20000000a00 */
[----:B------:R-:W-:Y:S02]  /*0530*/  LOP3.LUT R23, R23, 0x7f, RZ, 0xc0, !PT ;  /* 0x0000007f17177812 */ /* 0x000fe400078ec0ff */
[C---:B-1----:R-:W-:Y:S02]  /*0540*/  FSETP.GT.AND P0, PT, R4.reuse, 8.50705917302346158658e+37, PT ;  /* 0x7e8000000400780b */ /* 0x042fe40003f04000 */
[C---:B------:R-:W-:Y:S02]  /*0550*/  FSETP.GEU.AND P1, PT, R4.reuse, 1.175494350822287508e-38, PT ;  /* 0x008000000400780b */ /* 0x040fe40003f2e000 */
[----:B------:R-:W-:Y:S01]  /*0560*/  FSEL R7, R7, 1, P0 ;  /* 0x3f80000007077808 */ /* 0x000fe20000000000 */
[----:B------:R-:W-:Y:S08]  /*0570*/  STG.E.64 desc[UR4][R14.64], R2 ;  /* 0x000000020e007986 */ /* 0x000ff0000c101b04 */
[----:B------:R-:W-:Y:S01]  /*0580*/  @P0 FMUL R4, R4, 0.25 ;  /* 0x3e80000004040820 */ /* 0x000fe20000400000 */
[----:B0-----:R-:W-:Y:S01]  /*0590*/  PRMT R8, R11, 0x654, R8 ;  /* 0x000006540b087816 */ /* 0x001fe20000000008 */
[----:B------:R-:W-:-:S02]  /*05a0*/  @!P1 FMUL R7, R7, 16777216 ;  /* 0x4b80000007079820 */ /* 0x000fc40000400000 */
[----:B------:R-:W-:Y:S02]  /*05b0*/  @!P1 FMUL R4, R4, 16777216 ;  /* 0x4b80000004049820 */ /* 0x000fe40000400000 */
[C---:B------:R-:W-:Y:S02]  /*05c0*/  IMAD R11, R22.reuse, 0x8, R8 ;  /* 0x00000008160b7824 */ /* 0x040fe400078e0208 */
[----:B------:R0:W1:Y:S02]  /*05d0*/  MUFU.RCP R6, R4 ;  /* 0x0000000400067308 */ /* 0x0000640000001000 */
[----:B------:R-:W-:Y:S01]  /*05e0*/  IMAD R22, R22, -0x4, R11 ;  /* 0xfffffffc16167824 */ /* 0x000fe200078e020b */
[----:B0-----:R-:W-:-:S04]  /*05f0*/  LEA R4, P0, R24, UR6, 0x2 ;  /* 0x0000000618047c11 */ /* 0x001fc8000f8010ff */
[----:B------:R-:W-:Y:S01]  /*0600*/  LEA.HI.X R25, R24, UR7, R25, 0x2, P0 ;  /* 0x0000000718197c11 */ /* 0x000fe200080f1419 */
[----:B-1----:R-:W-:Y:S01]  /*0610*/  FMUL R6, R6, R7 ;  /* 0x0000000706067220 */ /* 0x002fe20000400000 */
[----:B------:R-:W-:-:S03]  /*0620*/  LEA R10, P0, R27, UR6, 0x2 ;  /* 0x000000061b0a7c11 */ /* 0x000fc6000f8010ff */
[-C--:B------:R-:W-:Y:S01]  /*0630*/  FMUL R18, R18, R6.reuse ;  /* 0x0000000612127220 */ /* 0x080fe20000400000 */
[----:B------:R-:W-:Y:S01]  /*0640*/  FMUL R6, R5, R6 ;  /* 0x0000000605067220 */ /* 0x000fe20000400000 */
[----:B------:R-:W-:Y:S01]  /*0650*/  LEA.HI.X R7, R27, UR7, R0, 0x2, P0 ;  /* 0x000000071b077c11 */ /* 0x000fe200080f1400 */
[C---:B------:R-:W-:Y:S02]  /*0660*/  IMAD R0, R23.reuse, 0x8, R8 ;  /* 0x0000000817007824 */ /* 0x040fe400078e0208 */
[C-C-:B------:R-:W-:Y:S01]  /*0670*/  FFMA R18, R16.reuse, R18, R9.reuse ;  /* 0x0000001210127223 */ /* 0x140fe20000000009 */
[----:B------:R-:W-:Y:S01]  /*0680*/  FFMA R9, R16, R6, R9 ;  /* 0x0000000610097223 */ /* 0x000fe20000000009 */
[----:B------:R-:W-:Y:S01]  /*0690*/  MOV R5, R25 ;  /* 0x0000001900057202 */ /* 0x000fe20000000f00 */
[----:B------:R-:W-:Y:S02]  /*06a0*/  IMAD.MOV.U32 R6, RZ, RZ, R10 ;  /* 0x000000ffff067224 */ /* 0x000fe400078e000a */
[C---:B------:R-:W-:Y:S01]  /*06b0*/  FSETP.GEU.AND P0, PT, R18.reuse, RZ, PT ;  /* 0x000000ff1200720b */ /* 0x040fe20003f0e000 */
[----:B------:R-:W-:Y:S01]  /*06c0*/  IMAD R23, R23, -0x4, R0 ;  /* 0xfffffffc17177824 */ /* 0x000fe200078e0200 */
[----:B------:R-:W-:Y:S01]  /*06d0*/  FSETP.GEU.AND P1, PT, R9, RZ, PT ;  /* 0x000000ff0900720b */ /* 0x000fe20003f2e000 */
[----:B------:R-:W-:Y:S01]  /*06e0*/  STS.128 [R11], R4 ;  /* 0x000000040b007388 */ /* 0x000fe20000000c00 */
[----:B------:R-:W-:-:S02]  /*06f0*/  FSEL R18, R18, RZ, P0 ;  /* 0x000000ff12127208 */ /* 0x000fc40000000000 */
[----:B------:R-:W-:Y:S01]  /*0700*/  FSEL R19, R9, RZ, P1 ;  /* 0x000000ff09137208 */ /* 0x000fe20000800000 */
[----:B------:R-:W-:Y:S06]  /*0710*/  BAR.SYNC.DEFER_BLOCKING 0x0 ;  /* 0x0000000000007b1d */ /* 0x000fec0000010000 */
[----:B------:R-:W-:Y:S04]  /*0720*/  LDS.64 R2, [R0] ;  /* 0x0000000000027984 */ /* 0x000fe80000000a00 */
[----:B------:R-:W-:Y:S01]  /*0730*/  LDS.64 R8, [R0+0x400] ;  /* 0x0004000000087984 */ /* 0x000fe20000000a00 */
[----:B------:R-:W-:Y:S06]  /*0740*/  BAR.SYNC.DEFER_BLOCKING 0x0 ;  /* 0x0000000000007b1d */ /* 0x000fec0000010000 */
[----:B------:R-:W-:Y:S02]  /*0750*/  STS.64 [R22], R18 ;  /* 0x0000001216007388 */ /* 0x000fe40000000a00 */
[----:B------:R-:W-:Y:S06]  /*0760*/  BAR.SYNC.DEFER_BLOCKING 0x0 ;  /* 0x0000000000007b1d */ /* 0x000fec0000010000 */
[----:B------:R-:W0:Y:S04]  /*0770*/  LDS R13, [R23] ;  /* 0x00000000170d7984 */ /* 0x000e280000000800 */
[----:B------:R-:W1:Y:S04]  /*0780*/  LDS R5, [R23+0x200] ;  /* 0x0002000017057984 */ /* 0x000e680000000800 */
[----:B0-----:R-:W-:Y:S04]  /*0790*/  STG.E desc[UR4][R2.64], R13 ;  /* 0x0000000d02007986 */ /* 0x001fe8000c101904 */
[----:B-1----:R-:W-:Y:S01]  /*07a0*/  STG.E desc[UR4][R8.64], R5 ;  /* 0x0000000508007986 */ /* 0x002fe2000c101904 */
[----:B------:R-:W-:Y:S05]  /*07b0*/  EXIT ;  /* 0x000000000000794d */ /* 0x000fea0003800000 */
.L_x_1:
[----:B------:R-:W-:-:S00]  /*07c0*/  BRA `(.L_x_1) ;  /* 0xfffffffc00fc7947 */ /* 0x000fc0000383ffff */
[----:B------:R-:W-:-:S00]  /*07d0*/  NOP ;  /* 0x0000000000007918 */ /* 0x000fc00000000000 */
        /* <DEDUP_REMOVED lines=10> */
.L_x_2:


//--------------------- .nv.global.init           --------------------------
	.section	.nv.global.init,"aw",@progbits
.nv.global.init:
	.type		assertFunc_0,@object
	.size		assertFunc_0,(_$_str - assertFunc_0)
assertFunc_0:
        /*0000*/ 	.byte	0x75, 0x6e, 0x6b, 0x6e, 0x6f, 0x77, 0x6e, 0x00
	.type		_$_str,@object
	.size		_$_str,(_$_str_$_2 - _$_str)
_$_str:
        /*0008*/ 	.byte	0x5f, 0x5f, 0x43, 0x55, 0x44, 0x41, 0x5f, 0x46, 0x54, 0x5a, 0x00
	.type		_$_str_$_2,@object
	.size		_$_str_$_2,(assertMessage_0 - _$_str_$_2)
_$_str_$_2:
        /*0013*/ 	.byte	0x5f, 0x5f, 0x43, 0x55, 0x44, 0x41, 0x5f, 0x50, 0x52, 0x45, 0x43, 0x5f, 0x53, 0x51, 0x52, 0x54
        /*0023*/ 	.byte	0x00
	.type		assertMessage_0,@object
	.size		assertMessage_0,(assertFile_0 - assertMessage_0)
assertMessage_0:
        /*0024*/ 	.byte	0x69, 0x6e, 0x64, 0x65, 0x78, 0x20, 0x6f, 0x75, 0x74, 0x20, 0x6f, 0x66, 0x20, 0x62, 0x6f, 0x75
        /*0034*/ 	.byte	0x6e, 0x64, 0x73, 0x3a, 0x20, 0x30, 0x20, 0x3c, 0x3d, 0x20, 0x74, 0x6d, 0x70, 0x39, 0x20, 0x3c
        /*0044*/ 	.byte	0x20, 0x31, 0x33, 0x31, 0x30, 0x37, 0x32, 0x00
	.type		assertFile_0,@object
	.size		assertFile_0,(.L_1 - assertFile_0)
assertFile_0:
        /*004c*/ 	.byte	0x69, 0x6e, 0x64, 0x75, 0x63, 0x74, 0x6f, 0x72, 0x5f, 0x63, 0x61, 0x63, 0x68, 0x65, 0x2f, 0x67
        /*005c*/ 	.byte	0x74, 0x2f, 0x63, 0x67, 0x74, 0x6f, 0x76, 0x62, 0x73, 0x77, 0x77, 0x6f, 0x61, 0x76, 0x71, 0x75
        /*006c*/ 	.byte	0x78, 0x70, 0x66, 0x79, 0x64, 0x62, 0x66, 0x6d, 0x36, 0x35, 0x61, 0x6c, 0x6d, 0x6e, 0x69, 0x74
        /*007c*/ 	.byte	0x71, 0x71, 0x73, 0x68, 0x67, 0x36, 0x77, 0x62, 0x6f, 0x36, 0x66, 0x70, 0x77, 0x72, 0x34, 0x6c
        /*008c*/ 	.byte	0x6c, 0x6e, 0x63, 0x72, 0x6d, 0x6f, 0x2e, 0x70, 0x79, 0x00
.L_1:


//--------------------- .nv.shared.triton_poi_fused_convolution_max_unpool2d_16 --------------------------
	.section	.nv.shared.triton_poi_fused_convolution_max_unpool2d_16,"aw",@nobits
	.sectionflags	@""
	.align	16
	.zero		1024


//--------------------- .nv.constant0.triton_poi_fused_convolution_max_unpool2d_16 --------------------------
	.section	.nv.constant0.triton_poi_fused_convolution_max_unpool2d_16,"a",@progbits
	.sectionflags	@""
	.align	4
.nv.constant0.triton_poi_fused_convolution_max_unpool2d_16:
	.zero		596


//--------------------- SYMBOLS --------------------------

	.type		__assertfail,@function
